//
// Generated by NVIDIA NVVM Compiler
//
// Compiler Build ID: CL-36424714
// Cuda compilation tools, release 13.0, V13.0.88
// Based on NVVM 20.0.0
//

.version 9.0
.target sm_100
.address_size 64

	// .globl	_Z15gpu_calculationPdS_i
.extern .func  (.param .b32 func_retval0) vprintf
(
	.param .b64 vprintf_param_0,
	.param .b64 vprintf_param_1
)
;
.global .align 1 .b8 $str[2] = {49};
.global .align 1 .b8 $str$1[2] = {50};
.global .align 1 .b8 $str$2[2] = {51};
.global .align 1 .b8 $str$3[2] = {52};
.global .align 1 .b8 $str$4[18] = {98, 37, 100, 32, 99, 37, 100, 32, 100, 37, 100, 32, 101, 37, 100, 32, 102};
.global .align 1 .b8 $str$5[2] = {54};
.global .align 1 .b8 $str$6[3] = {53, 10};

.visible .entry _Z15gpu_calculationPdS_i(
	.param .u64 .ptr .align 1 _Z15gpu_calculationPdS_i_param_0,
	.param .u64 .ptr .align 1 _Z15gpu_calculationPdS_i_param_1,
	.param .u32 _Z15gpu_calculationPdS_i_param_2
)
{
	.local .align 16 .b8 	__local_depot0[48];
	.reg .b64 	%SP;
	.reg .b64 	%SPL;
	.reg .pred 	%p<11>;
	.reg .b32 	%r<30>;
	.reg .b64 	%rd<30>;

	mov.u64 	%SPL, __local_depot0;
	cvta.local.u64 	%SP, %SPL;
	ld.param.u64 	%rd1, [_Z15gpu_calculationPdS_i_param_1];
	ld.param.u32 	%r2, [_Z15gpu_calculationPdS_i_param_2];
	add.u64 	%rd2, %SP, 0;
	add.u64 	%rd3, %SPL, 0;
	add.u64 	%rd4, %SP, 4;
	add.u64 	%rd5, %SPL, 4;
	add.u64 	%rd6, %SP, 8;
	add.u64 	%rd7, %SPL, 8;
	add.u64 	%rd8, %SP, 12;
	add.u64 	%rd9, %SPL, 12;
	add.u64 	%rd10, %SP, 16;
	add.u64 	%rd11, %SPL, 16;
	mov.u64 	%rd12, $str;
	cvta.global.u64 	%rd13, %rd12;
	{ // callseq 0, 0
	.param .b64 param0;
	st.param.b64 	[param0], %rd13;
	.param .b64 param1;
	st.param.b64 	[param1], 0;
	.param .b32 retval0;
	call.uni (retval0), 
	vprintf, 
	(
	param0, 
	param1
	);
	ld.param.b32 	%r3, [retval0];
	} // callseq 0
	mov.u32 	%r5, %ctaid.x;
	mov.u32 	%r6, %ntid.x;
	mov.u32 	%r7, %tid.x;
	mad.lo.s32 	%r8, %r5, %r6, %r7;
	mov.u64 	%rd14, $str$1;
	cvta.global.u64 	%rd15, %rd14;
	{ // callseq 1, 0
	.param .b64 param0;
	st.param.b64 	[param0], %rd15;
	.param .b64 param1;
	st.param.b64 	[param1], 0;
	.param .b32 retval0;
	call.uni (retval0), 
	vprintf, 
	(
	param0, 
	param1
	);
	ld.param.b32 	%r9, [retval0];
	} // callseq 1
	mov.u32 	%r11, %ctaid.y;
	mov.u32 	%r12, %ntid.y;
	mov.u32 	%r13, %tid.y;
	mad.lo.s32 	%r14, %r11, %r12, %r13;
	mov.u64 	%rd16, $str$2;
	cvta.global.u64 	%rd17, %rd16;
	{ // callseq 2, 0
	.param .b64 param0;
	st.param.b64 	[param0], %rd17;
	.param .b64 param1;
	st.param.b64 	[param1], 0;
	.param .b32 retval0;
	call.uni (retval0), 
	vprintf, 
	(
	param0, 
	param1
	);
	ld.param.b32 	%r15, [retval0];
	} // callseq 2
	mad.lo.s32 	%r1, %r2, %r14, %r8;
	mov.u64 	%rd18, $str$3;
	cvta.global.u64 	%rd19, %rd18;
	{ // callseq 3, 0
	.param .b64 param0;
	st.param.b64 	[param0], %rd19;
	.param .b64 param1;
	st.param.b64 	[param1], 0;
	.param .b32 retval0;
	call.uni (retval0), 
	vprintf, 
	(
	param0, 
	param1
	);
	ld.param.b32 	%r17, [retval0];
	} // callseq 3
	setp.gt.u32 	%p1, %r8, 1;
	selp.u32 	%r19, 1, 0, %p1;
	st.local.u32 	[%rd3], %r19;
	add.s32 	%r20, %r2, -1;
	setp.lt.u32 	%p2, %r8, %r20;
	selp.u32 	%r21, 1, 0, %p2;
	st.local.u32 	[%rd5], %r21;
	setp.lt.u32 	%p4, %r14, %r20;
	selp.u32 	%r22, 1, 0, %p4;
	st.local.u32 	[%rd7], %r22;
	setp.gt.u32 	%p6, %r14, 1;
	selp.u32 	%r23, 1, 0, %p6;
	st.local.u32 	[%rd9], %r23;
	st.local.v2.u64 	[%rd11], {%rd2, %rd4};
	st.local.v2.u64 	[%rd11+16], {%rd6, %rd8};
	mov.u64 	%rd20, $str$4;
	cvta.global.u64 	%rd21, %rd20;
	{ // callseq 4, 0
	.param .b64 param0;
	st.param.b64 	[param0], %rd21;
	.param .b64 param1;
	st.param.b64 	[param1], %rd10;
	.param .b32 retval0;
	call.uni (retval0), 
	vprintf, 
	(
	param0, 
	param1
	);
	ld.param.b32 	%r24, [retval0];
	} // callseq 4
	and.pred  	%p7, %p1, %p2;
	and.pred  	%p8, %p6, %p7;
	and.pred  	%p9, %p8, %p4;
	not.pred 	%p10, %p9;
	@%p10 bra 	$L__BB0_2;
	cvta.to.global.u64 	%rd22, %rd1;
	mov.u64 	%rd23, $str$5;
	cvta.global.u64 	%rd24, %rd23;
	{ // callseq 5, 0
	.param .b64 param0;
	st.param.b64 	[param0], %rd24;
	.param .b64 param1;
	st.param.b64 	[param1], 0;
	.param .b32 retval0;
	call.uni (retval0), 
	vprintf, 
	(
	param0, 
	param1
	);
	ld.param.b32 	%r26, [retval0];
	} // callseq 5
	mul.wide.u32 	%rd25, %r1, 8;
	add.s64 	%rd26, %rd22, %rd25;
	mov.b64 	%rd27, 4611686018427387904;
	st.global.u64 	[%rd26], %rd27;
$L__BB0_2:
	mov.u64 	%rd28, $str$6;
	cvta.global.u64 	%rd29, %rd28;
	{ // callseq 6, 0
	.param .b64 param0;
	st.param.b64 	[param0], %rd29;
	.param .b64 param1;
	st.param.b64 	[param1], 0;
	.param .b32 retval0;
	call.uni (retval0), 
	vprintf, 
	(
	param0, 
	param1
	);
	ld.param.b32 	%r28, [retval0];
	} // callseq 6
	ret;

}


// ===== COMPILED SASS (sm_100) =====

	.target	sm_100

	.elftype	@"ET_EXEC"


//--------------------- .note.nv.tkinfo           --------------------------
	.section	.note.nv.tkinfo,"",@"SHT_NOTE"
	.sectionflags	@"SHF_NOTE_NV_TKINFO"
	.tkinfo
        /*0018*/ 	.word	0x00000002
        /*0030*/ 	.string	""
        /*0030*/ 	.string	"ptxas"
        /*0030*/ 	.string	"Cuda compilation tools, release 13.0, V13.0.88"
        /*0030*/ 	.string	"Build cuda_13.0.r13.0/compiler.36424714_0"
        /*0030*/ 	.string	"-arch sm_100 -m 64 "



//--------------------- .note.nv.cuinfo           --------------------------
	.section	.note.nv.cuinfo,"",@"SHT_NOTE"
	.sectionflags	@"SHF_NOTE_NV_CUINFO"
        /*0018*/ 	.short	0x0002
        /*001a*/ 	.short	0x0064
        /*001c*/ 	.short	0x0082
	.zero		2


//--------------------- .nv.info                  --------------------------
	.section	.nv.info,"",@"SHT_CUDA_INFO"
	.align	4


	//----- nvinfo : EIATTR_REGCOUNT
	.align		4
        /*0000*/ 	.byte	0x04, 0x2f
        /*0002*/ 	.short	(.L_8 - .L_7)
	.align		4
.L_7:
        /*0004*/ 	.word	index@(_Z15gpu_calculationPdS_i)
        /*0008*/ 	.word	0x0000001a


	//----- nvinfo : EIATTR_FRAME_SIZE
	.align		4
.L_8:
        /*000c*/ 	.byte	0x04, 0x11
        /*000e*/ 	.short	(.L_10 - .L_9)
	.align		4
.L_9:
        /*0010*/ 	.word	index@(_Z15gpu_calculationPdS_i)
        /*0014*/ 	.word	0x00000030


	//----- nvinfo : EIATTR_MIN_STACK_SIZE
	.align		4
.L_10:
        /*0018*/ 	.byte	0x04, 0x12
        /*001a*/ 	.short	(.L_12 - .L_11)
	.align		4
.L_11:
        /*001c*/ 	.word	index@(_Z15gpu_calculationPdS_i)
        /*0020*/ 	.word	0x00000030
.L_12:


//--------------------- .nv.compat                --------------------------
	.section	.nv.compat,"",@"SHT_CUDA_COMPAT_INFO"
	.align	4
        /*0000*/ 	.byte	0x02, 0x09, 0x00, 0x00, 0x02, 0x02, 0x01, 0x00, 0x02, 0x05, 0x05, 0x00, 0x03, 0x07, 0x01, 0x01
        /*0010*/ 	.byte	0x02, 0x03, 0x00, 0x00, 0x02, 0x06, 0x01, 0x00, 0x04, 0x0b, 0x08, 0x00, 0x09, 0x00, 0x00, 0x00
        /*0020*/ 	.byte	0x00, 0x00, 0x00, 0x00


//--------------------- .nv.info._Z15gpu_calculationPdS_i --------------------------
	.section	.nv.info._Z15gpu_calculationPdS_i,"",@"SHT_CUDA_INFO"
	.sectionflags	@""
	.align	4


	//----- nvinfo : EIATTR_CUDA_API_VERSION
	.align		4
        /*0000*/ 	.byte	0x04, 0x37
        /*0002*/ 	.short	(.L_14 - .L_13)
.L_13:
        /*0004*/ 	.word	0x00000082


	//----- nvinfo : EIATTR_KPARAM_INFO
	.align		4
.L_14:
        /*0008*/ 	.byte	0x04, 0x17
        /*000a*/ 	.short	(.L_16 - .L_15)
.L_15:
        /*000c*/ 	.word	0x00000000
        /*0010*/ 	.short	0x0002
        /*0012*/ 	.short	0x0010
        /*0014*/ 	.byte	0x00, 0xf0, 0x11, 0x00


	//----- nvinfo : EIATTR_KPARAM_INFO
	.align		4
.L_16:
        /*0018*/ 	.byte	0x04, 0x17
        /*001a*/ 	.short	(.L_18 - .L_17)
.L_17:
        /*001c*/ 	.word	0x00000000
        /*0020*/ 	.short	0x0001
        /*0022*/ 	.short	0x0008
        /*0024*/ 	.byte	0x00, 0xf5, 0x21, 0x00


	//----- nvinfo : EIATTR_KPARAM_INFO
	.align		4
.L_18:
        /*0028*/ 	.byte	0x04, 0x17
        /*002a*/ 	.short	(.L_20 - .L_19)
.L_19:
        /*002c*/ 	.word	0x00000000
        /*0030*/ 	.short	0x0000
        /*0032*/ 	.short	0x0000
        /*0034*/ 	.byte	0x00, 0xf5, 0x21, 0x00


	//----- nvinfo : EIATTR_SPARSE_MMA_MASK
	.align		4
.L_20:
        /*0038*/ 	.byte	0x03, 0x50
        /*003a*/ 	.short	0x0000


	//----- nvinfo : EIATTR_MAXREG_COUNT
	.align		4
        /*003c*/ 	.byte	0x03, 0x1b
        /*003e*/ 	.short	0x00ff


	//----- nvinfo : EIATTR_EXTERNS
	.align		4
        /*0040*/ 	.byte	0x04, 0x0f
        /*0042*/ 	.short	(.L_22 - .L_21)


	//   ....[0]....
	.align		4
.L_21:
        /*0044*/ 	.word	index@(vprintf)


	//----- nvinfo : EIATTR_MERCURY_ISA_VERSION
	.align		4
.L_22:
        /*0048*/ 	.byte	0x03, 0x5f
        /*004a*/ 	.short	0x0101


	//----- nvinfo : EIATTR_VRC_CTA_INIT_COUNT
	.align		4
        /*004c*/ 	.byte	0x02, 0x4a
	.zero		1
	.zero		1


	//----- nvinfo : EIATTR_SYSCALL_OFFSETS
	.align		4
        /*0050*/ 	.byte	0x04, 0x46
        /*0052*/ 	.short	(.L_24 - .L_23)


	//   ....[0]....
.L_23:
        /*0054*/ 	.word	0x00000140


	//   ....[1]....
        /*0058*/ 	.word	0x000001f0


	//   ....[2]....
        /*005c*/ 	.word	0x000002a0


	//   ....[3]....
        /*0060*/ 	.word	0x00000370


	//   ....[4]....
        /*0064*/ 	.word	0x00000580


	//   ....[5]....
        /*0068*/ 	.word	0x00000660


	//   ....[6]....
        /*006c*/ 	.word	0x00000760


	//----- nvinfo : EIATTR_EXIT_INSTR_OFFSETS
	.align		4
.L_24:
        /*0070*/ 	.byte	0x04, 0x1c
        /*0072*/ 	.short	(.L_26 - .L_25)


	//   ....[0]....
.L_25:
        /*0074*/ 	.word	0x00000770


	//----- nvinfo : EIATTR_CRS_STACK_SIZE
	.align		4
.L_26:
        /*0078*/ 	.byte	0x04, 0x1e
        /*007a*/ 	.short	(.L_28 - .L_27)
.L_27:
        /*007c*/ 	.word	0x00000000


	//----- nvinfo : EIATTR_CBANK_PARAM_SIZE
	.align		4
.L_28:
        /*0080*/ 	.byte	0x03, 0x19
        /*0082*/ 	.short	0x0014


	//----- nvinfo : EIATTR_PARAM_CBANK
	.align		4
        /*0084*/ 	.byte	0x04, 0x0a
        /*0086*/ 	.short	(.L_30 - .L_29)
	.align		4
.L_29:
        /*0088*/ 	.word	index@(.nv.constant0._Z15gpu_calculationPdS_i)
        /*008c*/ 	.short	0x0380
        /*008e*/ 	.short	0x0014


	//----- nvinfo : EIATTR_SW_WAR
	.align		4
.L_30:
        /*0090*/ 	.byte	0x04, 0x36
        /*0092*/ 	.short	(.L_32 - .L_31)
.L_31:
        /*0094*/ 	.word	0x00000008
.L_32:


//--------------------- .nv.callgraph             --------------------------
	.section	.nv.callgraph,"",@"SHT_CUDA_CALLGRAPH"
	.align	4
	.sectionentsize	8
	.align		4
        /*0000*/ 	.word	0x00000000
	.align		4
        /*0004*/ 	.word	0xffffffff
	.align		4
        /*0008*/ 	.word	index@(_Z15gpu_calculationPdS_i)
	.align		4
        /*000c*/ 	.word	index@(vprintf)
	.align		4
        /*0010*/ 	.word	0x00000000
	.align		4
        /*0014*/ 	.word	0xfffffffe
	.align		4
        /*0018*/ 	.word	0x00000000
	.align		4
        /*001c*/ 	.word	0xfffffffd
	.align		4
        /*0020*/ 	.word	0x00000000
	.align		4
        /*0024*/ 	.word	0xfffffffc


//--------------------- .nv.constant4             --------------------------
	.section	.nv.constant4,"a",@progbits
	.align	8
	.align		8
.nv.constant4:
        /*0000*/ 	.dword	vprintf
	.align		8
        /*0008*/ 	.dword	$str
	.align		8
        /*0010*/ 	.dword	$str$1
	.align		8
        /*0018*/ 	.dword	$str$2
	.align		8
        /*0020*/ 	.dword	$str$3
	.align		8
        /*0028*/ 	.dword	$str$4
	.align		8
        /*0030*/ 	.dword	$str$5
	.align		8
        /*0038*/ 	.dword	$str$6


//--------------------- .text._Z15gpu_calculationPdS_i --------------------------
	.section	.text._Z15gpu_calculationPdS_i,"ax",@progbits
	.align	128
        .global         _Z15gpu_calculationPdS_i
        .type           _Z15gpu_calculationPdS_i,@function
        .size           _Z15gpu_calculationPdS_i,(.L_x_10 - _Z15gpu_calculationPdS_i)
        .other          _Z15gpu_calculationPdS_i,@"STO_CUDA_ENTRY STV_DEFAULT"
_Z15gpu_calculationPdS_i:
.text._Z15gpu_calculationPdS_i:
[----:B------:R-:W0:Y:S02]  /*0000*/  LDC R1, c[0x0][0x37c] ;  /* 0x0000df00ff017b82 */ /* 0x000e240000000800 */
[----:B0-----:R-:W-:Y:S01]  /*0010*/  VIADD R1, R1, 0xffffffd0 ;  /* 0xffffffd001017836 */ /* 0x001fe20000000000 */
[----:B------:R-:W0:Y:S01]  /*0020*/  LDCU UR4, c[0x0][0x2f8] ;  /* 0x00005f00ff0477ac */ /* 0x000e220008000800 */
[----:B------:R-:W-:Y:S02]  /*0030*/  MOV R2, 0x0 ;  /* 0x0000000000027802 */ /* 0x000fe40000000f00 */
[----:B------:R-:W-:Y:S01]  /*0040*/  CS2R R6, SRZ ;  /* 0x0000000000067805 */ /* 0x000fe2000001ff00 */
[----:B------:R-:W1:Y:S01]  /*0050*/  LDCU UR5, c[0x0][0x2fc] ;  /* 0x00005f80ff0577ac */ /* 0x000e620008000800 */
[----:B------:R2:W3:Y:S01]  /*0060*/  LDC.64 R8, c[0x4][R2] ;  /* 0x0100000002087b82 */ /* 0x0004e20000000a00 */
[----:B------:R-:W-:Y:S01]  /*0070*/  R2UR UR36, R1 ;  /* 0x00000000012472ca */ /* 0x000fe200000e0000 */
[----:B------:R-:W4:-:S12]  /*0080*/  LDCU.64 UR6, c[0x4][0x8] ;  /* 0x01000100ff0677ac */ /* 0x000f180008000a00 */
[----:B0-----:R-:W-:-:S04]  /*0090*/  UIADD3 UR36, UP0, UPT, UR36, UR4, URZ ;  /* 0x0000000424247290 */ /* 0x001fc8000ff1e0ff */
[----:B-1----:R-:W-:Y:S02]  /*00a0*/  UIADD3.X UR37, UPT, UPT, URZ, UR5, URZ, UP0, !UPT ;  /* 0x00000005ff257290 */ /* 0x002fe400087fe4ff */
[----:B------:R-:W-:Y:S01]  /*00b0*/  UIADD3 URZ, UP0, UPT, UR36, 0x8, URZ ;  /* 0x0000000824ff7890 */ /* 0x000fe2000ff1e0ff */
[----:B----4-:R-:W-:Y:S01]  /*00c0*/  IMAD.U32 R4, RZ, RZ, UR6 ;  /* 0x00000006ff047e24 */ /* 0x010fe2000f8e00ff */
[----:B------:R-:W-:Y:S01]  /*00d0*/  UIADD3 URZ, UP1, UPT, UR36, 0xc, URZ ;  /* 0x0000000c24ff7890 */ /* 0x000fe2000ff3e0ff */
[----:B------:R-:W-:Y:S01]  /*00e0*/  IMAD.U32 R5, RZ, RZ, UR7 ;  /* 0x00000007ff057e24 */ /* 0x000fe2000f8e00ff */
[----:B------:R-:W-:Y:S02]  /*00f0*/  UIADD3 URZ, UP2, UPT, UR36, 0x10, URZ ;  /* 0x0000001024ff7890 */ /* 0x000fe4000ff5e0ff */
[----:B------:R-:W-:Y:S02]  /*0100*/  UIADD3.X UR40, UPT, UPT, URZ, UR37, URZ, UP0, !UPT ;  /* 0x00000025ff287290 */ /* 0x000fe400087fe4ff */
[----:B------:R-:W-:-:S02]  /*0110*/  UIADD3.X UR39, UPT, UPT, URZ, UR37, URZ, UP1, !UPT ;  /* 0x00000025ff277290 */ /* 0x000fc40008ffe4ff */
[----:B--2---:R-:W-:-:S12]  /*0120*/  UIADD3.X UR38, UPT, UPT, URZ, UR37, URZ, UP2, !UPT ;  /* 0x00000025ff267290 */ /* 0x004fd800097fe4ff */
[----:B------:R-:W-:-:S07]  /*0130*/  LEPC R20, `(.L_x_0) ;  /* 0x000000001014794e */ /* 0x000fce0000000000 */
[----:B---3--:R-:W-:Y:S05]  /*0140*/  CALL.ABS.NOINC R8 ;  /* 0x0000000008007343 */ /* 0x008fea0003c00000 */
.L_x_0:
[----:B------:R-:W0:Y:S01]  /*0150*/  S2R R3, SR_TID.X ;  /* 0x0000000000037919 */ /* 0x000e220000002100 */
[----:B------:R-:W0:Y:S01]  /*0160*/  S2UR UR4, SR_CTAID.X ;  /* 0x00000000000479c3 */ /* 0x000e220000002500 */
[----:B------:R-:W1:Y:S01]  /*0170*/  LDCU.64 UR6, c[0x4][0x10] ;  /* 0x01000200ff0677ac */ /* 0x000e620008000a00 */
[----:B------:R-:W-:-:S06]  /*0180*/  CS2R R6, SRZ ;  /* 0x0000000000067805 */ /* 0x000fcc000001ff00 */
[----:B------:R-:W0:Y:S08]  /*0190*/  LDC R18, c[0x0][0x360] ;  /* 0x0000d800ff127b82 */ /* 0x000e300000000800 */
[----:B------:R2:W3:Y:S01]  /*01a0*/  LDC.64 R8, c[0x4][R2] ;  /* 0x0100000002087b82 */ /* 0x0004e20000000a00 */
[----:B-1----:R-:W-:Y:S02]  /*01b0*/  IMAD.U32 R4, RZ, RZ, UR6 ;  /* 0x00000006ff047e24 */ /* 0x002fe4000f8e00ff */
[----:B------:R-:W-:-:S02]  /*01c0*/  IMAD.U32 R5, RZ, RZ, UR7 ;  /* 0x00000007ff057e24 */ /* 0x000fc4000f8e00ff */
[----:B0-2---:R-:W-:-:S07]  /*01d0*/  IMAD R18, R18, UR4, R3 ;  /* 0x0000000412127c24 */ /* 0x005fce000f8e0203 */
[----:B------:R-:W-:-:S07]  /*01e0*/  LEPC R20, `(.L_x_1) ;  /* 0x000000001014794e */ /* 0x000fce0000000000 */
[----:B---3--:R-:W-:Y:S05]  /*01f0*/  CALL.ABS.NOINC R8 ;  /* 0x0000000008007343 */ /* 0x008fea0003c00000 */
.L_x_1:
[----:B------:R-:W0:Y:S01]  /*0200*/  S2R R0, SR_TID.Y ;  /* 0x0000000000007919 */ /* 0x000e220000002200 */
[----:B------:R-:W0:Y:S01]  /*0210*/  S2UR UR4, SR_CTAID.Y ;  /* 0x00000000000479c3 */ /* 0x000e220000002600 */
[----:B------:R-:W1:Y:S01]  /*0220*/  LDCU.64 UR6, c[0x4][0x18] ;  /* 0x01000300ff0677ac */ /* 0x000e620008000a00 */
[----:B------:R-:W-:-:S06]  /*0230*/  CS2R R6, SRZ ;  /* 0x0000000000067805 */ /* 0x000fcc000001ff00 */
[----:B------:R-:W0:Y:S08]  /*0240*/  LDC R19, c[0x0][0x364] ;  /* 0x0000d900ff137b82 */ /* 0x000e300000000800 */
[----:B------:R-:W2:Y:S01]  /*0250*/  LDC.64 R2, c[0x4][R2] ;  /* 0x0100000002027b82 */ /* 0x000ea20000000a00 */
[----:B-1----:R-:W-:Y:S02]  /*0260*/  IMAD.U32 R4, RZ, RZ, UR6 ;  /* 0x00000006ff047e24 */ /* 0x002fe4000f8e00ff */
[----:B------:R-:W-:-:S02]  /*0270*/  IMAD.U32 R5, RZ, RZ, UR7 ;  /* 0x00000007ff057e24 */ /* 0x000fc4000f8e00ff */
[----:B0-----:R-:W-:-:S07]  /*0280*/  IMAD R19, R19, UR4, R0 ;  /* 0x0000000413137c24 */ /* 0x001fce000f8e0200 */
[----:B------:R-:W-:-:S07]  /*0290*/  LEPC R20, `(.L_x_2) ;  /* 0x000000001014794e */ /* 0x000fce0000000000 */
[----:B--2---:R-:W-:Y:S05]  /*02a0*/  CALL.ABS.NOINC R2 ;  /* 0x0000000002007343 */ /* 0x004fea0003c00000 */
.L_x_2:
[----:B------:R-:W-:Y:S01]  /*02b0*/  MOV R2, 0x0 ;  /* 0x0000000000027802 */ /* 0x000fe20000000f00 */
[----:B------:R-:W0:Y:S01]  /*02c0*/  LDCU.64 UR6, c[0x4][0x20] ;  /* 0x01000400ff0677ac */ /* 0x000e220008000a00 */
[----:B------:R-:W-:Y:S01]  /*02d0*/  IMAD.U32 R16, RZ, RZ, UR36 ;  /* 0x00000024ff107e24 */ /* 0x000fe2000f8e00ff */
[----:B------:R-:W-:Y:S01]  /*02e0*/  CS2R R6, SRZ ;  /* 0x0000000000067805 */ /* 0x000fe2000001ff00 */
[----:B------:R1:W2:Y:S01]  /*02f0*/  LDC.64 R8, c[0x4][R2] ;  /* 0x0100000002087b82 */ /* 0x0002a20000000a00 */
[----:B------:R-:W3:Y:S02]  /*0300*/  LDCU UR4, c[0x0][0x390] ;  /* 0x00007200ff0477ac */ /* 0x000ee40008000800 */
[----:B------:R-:W-:-:S05]  /*0310*/  IADD3 R16, P0, PT, R16, 0x4, RZ ;  /* 0x0000000410107810 */ /* 0x000fca0007f1e0ff */
[----:B------:R-:W-:Y:S02]  /*0320*/  IMAD.X R23, RZ, RZ, UR37, P0 ;  /* 0x00000025ff177e24 */ /* 0x000fe400080e06ff */
[----:B0-----:R-:W-:Y:S02]  /*0330*/  IMAD.U32 R4, RZ, RZ, UR6 ;  /* 0x00000006ff047e24 */ /* 0x001fe4000f8e00ff */
[----:B------:R-:W-:Y:S02]  /*0340*/  IMAD.U32 R5, RZ, RZ, UR7 ;  /* 0x00000007ff057e24 */ /* 0x000fe4000f8e00ff */
[----:B-1-3--:R-:W-:-:S07]  /*0350*/  IMAD R17, R19, UR4, R18 ;  /* 0x0000000413117c24 */ /* 0x00afce000f8e0212 */
[----:B------:R-:W-:-:S07]  /*0360*/  LEPC R20, `(.L_x_3) ;  /* 0x000000001014794e */ /* 0x000fce0000000000 */
[----:B--2---:R-:W-:Y:S05]  /*0370*/  CALL.ABS.NOINC R8 ;  /* 0x0000000008007343 */ /* 0x004fea0003c00000 */
.L_x_3:
[----:B------:R-:W0:Y:S01]  /*0380*/  LDC R0, c[0x0][0x390] ;  /* 0x0000e400ff007b82 */ /* 0x000e220000000800 */
[----:B------:R-:W-:Y:S01]  /*0390*/  IMAD.MOV.U32 R6, RZ, RZ, R16 ;  /* 0x000000ffff067224 */ /* 0x000fe200078e0010 */
[----:B------:R-:W-:Y:S01]  /*03a0*/  UIADD3 UR4, UPT, UPT, UR36, 0xc, URZ ;  /* 0x0000000c24047890 */ /* 0x000fe2000fffe0ff */
[----:B------:R-:W-:Y:S01]  /*03b0*/  ISETP.GT.U32.AND P0, PT, R18, 0x1, PT ;  /* 0x000000011200780c */ /* 0x000fe20003f04070 */
[----:B------:R-:W-:Y:S01]  /*03c0*/  UIADD3 UR5, UPT, UPT, UR36, 0x8, URZ ;  /* 0x0000000824057890 */ /* 0x000fe2000fffe0ff */
[----:B------:R-:W-:Y:S01]  /*03d0*/  ISETP.GT.U32.AND P1, PT, R19, 0x1, PT ;  /* 0x000000011300780c */ /* 0x000fe20003f24070 */
[----:B------:R-:W-:Y:S01]  /*03e0*/  IMAD.U32 R15, RZ, RZ, UR39 ;  /* 0x00000027ff0f7e24 */ /* 0x000fe2000f8e00ff */
[----:B------:R-:W-:Y:S01]  /*03f0*/  MOV R13, UR40 ;  /* 0x00000028000d7c02 */ /* 0x000fe20008000f00 */
[----:B------:R-:W-:Y:S01]  /*0400*/  IMAD.U32 R14, RZ, RZ, UR4 ;  /* 0x00000004ff0e7e24 */ /* 0x000fe2000f8e00ff */
[----:B------:R-:W-:Y:S01]  /*0410*/  SEL R8, RZ, 0x1, !P0 ;  /* 0x00000001ff087807 */ /* 0x000fe20004000000 */
[----:B------:R-:W-:Y:S01]  /*0420*/  IMAD.U32 R12, RZ, RZ, UR5 ;  /* 0x00000005ff0c7e24 */ /* 0x000fe2000f8e00ff */
[----:B------:R-:W-:Y:S01]  /*0430*/  SEL R11, RZ, 0x1, !P1 ;  /* 0x00000001ff0b7807 */ /* 0x000fe20004800000 */
[----:B------:R-:W-:Y:S01]  /*0440*/  IMAD.MOV.U32 R7, RZ, RZ, R23 ;  /* 0x000000ffff077224 */ /* 0x000fe200078e0017 */
[----:B------:R-:W-:Y:S01]  /*0450*/  UIADD3 UR6, UPT, UPT, UR36, 0x10, URZ ;  /* 0x0000001024067890 */ /* 0x000fe2000fffe0ff */
[----:B------:R1:W2:Y:S01]  /*0460*/  LDC.64 R22, c[0x4][R2] ;  /* 0x0100000002167b82 */ /* 0x0002a20000000a00 */
[----:B------:R-:W-:Y:S01]  /*0470*/  STL.128 [R1+0x20], R12 ;  /* 0x0000200c01007387 */ /* 0x000fe20000100c00 */
[----:B------:R-:W3:Y:S01]  /*0480*/  LDCU.64 UR4, c[0x4][0x28] ;  /* 0x01000500ff0477ac */ /* 0x000ee20008000a00 */
[----:B------:R-:W-:-:S02]  /*0490*/  IMAD.U32 R4, RZ, RZ, UR36 ;  /* 0x00000024ff047e24 */ /* 0x000fc4000f8e00ff */
[----:B------:R-:W-:Y:S02]  /*04a0*/  IMAD.U32 R5, RZ, RZ, UR37 ;  /* 0x00000025ff057e24 */ /* 0x000fe4000f8e00ff */
[----:B0-----:R-:W-:-:S03]  /*04b0*/  VIADD R16, R0, 0xffffffff ;  /* 0xffffffff00107836 */ /* 0x001fc60000000000 */
[----:B------:R3:W-:Y:S02]  /*04c0*/  STL.128 [R1+0x10], R4 ;  /* 0x0000100401007387 */ /* 0x0007e40000100c00 */
[-C--:B------:R-:W-:Y:S02]  /*04d0*/  ISETP.GE.U32.AND P3, PT, R18, R16.reuse, PT ;  /* 0x000000101200720c */ /* 0x080fe40003f66070 */
[----:B------:R-:W-:Y:S02]  /*04e0*/  ISETP.GE.U32.AND P2, PT, R19, R16, PT ;  /* 0x000000101300720c */ /* 0x000fe40003f46070 */
[----:B------:R-:W-:Y:S02]  /*04f0*/  SEL R9, RZ, 0x1, P3 ;  /* 0x00000001ff097807 */ /* 0x000fe40001800000 */
[----:B------:R-:W-:Y:S02]  /*0500*/  SEL R10, RZ, 0x1, P2 ;  /* 0x00000001ff0a7807 */ /* 0x000fe40001000000 */
[----:B------:R-:W-:-:S03]  /*0510*/  P2R R0, PR, RZ, 0x8 ;  /* 0x00000008ff007803 */ /* 0x000fc60000000000 */
[----:B------:R1:W-:Y:S01]  /*0520*/  STL.128 [R1], R8 ;  /* 0x0000000801007387 */ /* 0x0003e20000100c00 */
[----:B---3--:R-:W-:Y:S01]  /*0530*/  IMAD.U32 R4, RZ, RZ, UR4 ;  /* 0x00000004ff047e24 */ /* 0x008fe2000f8e00ff */
[----:B------:R-:W-:Y:S01]  /*0540*/  MOV R6, UR6 ;  /* 0x0000000600067c02 */ /* 0x000fe20008000f00 */
[----:B------:R-:W-:Y:S02]  /*0550*/  IMAD.U32 R5, RZ, RZ, UR5 ;  /* 0x00000005ff057e24 */ /* 0x000fe4000f8e00ff */
[----:B--2---:R-:W-:-:S07]  /*0560*/  IMAD.U32 R7, RZ, RZ, UR38 ;  /* 0x00000026ff077e24 */ /* 0x004fce000f8e00ff */
[----:B------:R-:W-:-:S07]  /*0570*/  LEPC R20, `(.L_x_4) ;  /* 0x000000001014794e */ /* 0x000fce0000000000 */
[----:B-1----:R-:W-:Y:S05]  /*0580*/  CALL.ABS.NOINC R22 ;  /* 0x0000000016007343 */ /* 0x002fea0003c00000 */
.L_x_4:
[C---:B------:R-:W-:Y:S01]  /*0590*/  ISETP.GE.U32.AND P6, PT, R18.reuse, R16, PT ;  /* 0x000000101200720c */ /* 0x040fe20003fc6070 */
[----:B------:R-:W-:Y:S03]  /*05a0*/  BSSY.RECONVERGENT B6, `(.L_x_5) ;  /* 0x0000014000067945 */ /* 0x000fe60003800200 */
[----:B------:R-:W-:-:S04]  /*05b0*/  ISETP.GT.U32.AND P0, PT, R18, 0x1, !P6 ;  /* 0x000000011200780c */ /* 0x000fc80007704070 */
[----:B------:R-:W-:-:S04]  /*05c0*/  ISETP.GT.U32.AND P0, PT, R19, 0x1, P0 ;  /* 0x000000011300780c */ /* 0x000fc80000704070 */
[----:B------:R-:W-:-:S13]  /*05d0*/  ISETP.LT.U32.AND P0, PT, R19, R16, P0 ;  /* 0x000000101300720c */ /* 0x000fda0000701070 */
[----:B------:R-:W-:Y:S05]  /*05e0*/  @!P0 BRA `(.L_x_6) ;  /* 0x00000000003c8947 */ /* 0x000fea0003800000 */
[----:B------:R-:W0:Y:S01]  /*05f0*/  LDC.64 R2, c[0x4][R2] ;  /* 0x0100000002027b82 */ /* 0x000e220000000a00 */
[----:B------:R-:W1:Y:S01]  /*0600*/  LDCU.64 UR4, c[0x4][0x30] ;  /* 0x01000600ff0477ac */ /* 0x000e620008000a00 */
[----:B------:R-:W-:-:S06]  /*0610*/  CS2R R6, SRZ ;  /* 0x0000000000067805 */ /* 0x000fcc000001ff00 */
[----:B------:R-:W2:Y:S01]  /*0620*/  LDC.64 R18, c[0x0][0x358] ;  /* 0x0000d600ff127b82 */ /* 0x000ea20000000a00 */
[----:B-1----:R-:W-:Y:S02]  /*0630*/  IMAD.U32 R4, RZ, RZ, UR4 ;  /* 0x00000004ff047e24 */ /* 0x002fe4000f8e00ff */
[----:B------:R-:W-:-:S07]  /*0640*/  IMAD.U32 R5, RZ, RZ, UR5 ;  /* 0x00000005ff057e24 */ /* 0x000fce000f8e00ff */
[----:B------:R-:W-:-:S07]  /*0650*/  LEPC R20, `(.L_x_7) ;  /* 0x000000001014794e */ /* 0x000fce0000000000 */
[----:B0-2---:R-:W-:Y:S05]  /*0660*/  CALL.ABS.NOINC R2 ;  /* 0x0000000002007343 */ /* 0x005fea0003c00000 */
.L_x_7:
[----:B------:R-:W0:Y:S01]  /*0670*/  LDC.64 R2, c[0x0][0x388] ;  /* 0x0000e200ff027b82 */ /* 0x000e220000000a00 */
[----:B------:R-:W-:Y:S01]  /*0680*/  R2UR UR4, R18 ;  /* 0x00000000120472ca */ /* 0x000fe200000e0000 */
[----:B------:R-:W-:Y:S01]  /*0690*/  IMAD.MOV.U32 R4, RZ, RZ, 0x0 ;  /* 0x00000000ff047424 */ /* 0x000fe200078e00ff */
[----:B------:R-:W-:Y:S01]  /*06a0*/  R2UR UR5, R19 ;  /* 0x00000000130572ca */ /* 0x000fe200000e0000 */
[----:B------:R-:W-:Y:S02]  /*06b0*/  IMAD.MOV.U32 R5, RZ, RZ, 0x40000000 ;  /* 0x40000000ff057424 */ /* 0x000fe400078e00ff */
[----:B0-----:R-:W-:-:S10]  /*06c0*/  IMAD.WIDE.U32 R2, R17, 0x8, R2 ;  /* 0x0000000811027825 */ /* 0x001fd400078e0002 */
[----:B------:R0:W-:Y:S02]  /*06d0*/  STG.E.64 desc[UR4][R2.64], R4 ;  /* 0x0000000402007986 */ /* 0x0001e4000c101b04 */
.L_x_6:
[----:B------:R-:W-:Y:S05]  /*06e0*/  BSYNC.RECONVERGENT B6 ;  /* 0x0000000000067941 */ /* 0x000fea0003800200 */
.L_x_5:
[----:B------:R-:W-:Y:S01]  /*06f0*/  MOV R0, 0x0 ;  /* 0x0000000000007802 */ /* 0x000fe20000000f00 */
[----:B------:R-:W1:Y:S01]  /*0700*/  LDCU.64 UR4, c[0x4][0x38] ;  /* 0x01000700ff0477ac */ /* 0x000e620008000a00 */
[----:B------:R-:W-:Y:S02]  /*0710*/  CS2R R6, SRZ ;  /* 0x0000000000067805 */ /* 0x000fe4000001ff00 */
[----:B0-----:R0:W2:Y:S01]  /*0720*/  LDC.64 R2, c[0x4][R0] ;  /* 0x0100000000027b82 */ /* 0x0010a20000000a00 */
[----:B-1----:R-:W-:Y:S02]  /*0730*/  IMAD.U32 R4, RZ, RZ, UR4 ;  /* 0x00000004ff047e24 */ /* 0x002fe4000f8e00ff */
[----:B0-----:R-:W-:-:S07]  /*0740*/  IMAD.U32 R5, RZ, RZ, UR5 ;  /* 0x00000005ff057e24 */ /* 0x001fce000f8e00ff */
[----:B------:R-:W-:-:S07]  /*0750*/  LEPC R20, `(.L_x_8) ;  /* 0x000000001014794e */ /* 0x000fce0000000000 */
[----:B--2---:R-:W-:Y:S05]  /*0760*/  CALL.ABS.NOINC R2 ;  /* 0x0000000002007343 */ /* 0x004fea0003c00000 */
.L_x_8:
[----:B------:R-:W-:Y:S05]  /*0770*/  EXIT ;  /* 0x000000000000794d */ /* 0x000fea0003800000 */
.L_x_9:
[----:B------:R-:W-:-:S00]  /*0780*/  BRA `(.L_x_9) ;  /* 0xfffffffc00fc7947 */ /* 0x000fc0000383ffff */
[----:B------:R-:W-:-:S00]  /*0790*/  NOP ;  /* 0x0000000000007918 */ /* 0x000fc00000000000 */
        /* <DEDUP_REMOVED lines=14> */
.L_x_10:


//--------------------- .nv.global.init           --------------------------
	.section	.nv.global.init,"aw",@progbits
.nv.global.init:
	.type		$str$2,@object
	.size		$str$2,($str - $str$2)
$str$2:
        /*0000*/ 	.byte	0x33, 0x00
	.type		$str,@object
	.size		$str,($str$1 - $str)
$str:
        /*0002*/ 	.byte	0x31, 0x00
	.type		$str$1,@object
	.size		$str$1,($str$5 - $str$1)
$str$1:
        /*0004*/ 	.byte	0x32, 0x00
	.type		$str$5,@object
	.size		$str$5,($str$3 - $str$5)
$str$5:
        /*0006*/ 	.byte	0x36, 0x00
	.type		$str$3,@object
	.size		$str$3,($str$6 - $str$3)
$str$3:
        /*0008*/ 	.byte	0x34, 0x00
	.type		$str$6,@object
	.size		$str$6,($str$4 - $str$6)
$str$6:
        /*000a*/ 	.byte	0x35, 0x0a, 0x00
	.type		$str$4,@object
	.size		$str$4,(.L_4 - $str$4)
$str$4:
        /*000d*/ 	.byte	0x62, 0x25, 0x64, 0x20, 0x63, 0x25, 0x64, 0x20, 0x64, 0x25, 0x64, 0x20, 0x65, 0x25, 0x64, 0x20
        /*001d*/ 	.byte	0x66, 0x00
.L_4:


//--------------------- .nv.shared.reserved.0     --------------------------
	.section	.nv.shared.reserved.0,"aw",@nobits
	.weak		__nv_reservedSMEM_offset_0_alias
	.size		__nv_reservedSMEM_offset_0_alias, 0, 64
	.other		__nv_reservedSMEM_offset_0_alias,@"STO_CUDA_RESERVED_SHARED STV_DEFAULT"
__nv_reservedSMEM_offset_0_alias:
	.zero		0
	.zero		64


//--------------------- .nv.constant0._Z15gpu_calculationPdS_i --------------------------
	.section	.nv.constant0._Z15gpu_calculationPdS_i,"a",@progbits
	.sectionflags	@""
	.align	4
.nv.constant0._Z15gpu_calculationPdS_i:
	.zero		916


//--------------------- SYMBOLS --------------------------

	.type		.nv.reservedSmem.offset0,@object
	.size		.nv.reservedSmem.offset0,0x4
	.type		vprintf,@function
